	.headerflags	@"EF_CUDA_TEXMODE_UNIFIED EF_CUDA_64BIT_ADDRESS EF_CUDA_ACCELERATORS EF_CUDA_SM90 EF_CUDA_VIRTUAL_SM(EF_CUDA_SM90)"
	.elftype	@"ET_EXEC"


//--------------------- .nv.info                  --------------------------
	.section	.nv.info,"",@"SHT_CUDA_INFO"
	.align	4


	//----- nvinfo : EIATTR_REGCOUNT
	.align		4
        /*0000*/ 	.byte	0x04, 0x2f
        /*0002*/ 	.short	(.L_1 - .L_0)
	.align		4
.L_0:
        /*0004*/ 	.word	index@(triton_poi_fused_sigmoid_sub_8)
        /*0008*/ 	.word	0x00000016


	//----- nvinfo : EIATTR_MIN_STACK_SIZE
	.align		4
.L_1:
        /*000c*/ 	.byte	0x04, 0x12
        /*000e*/ 	.short	(.L_3 - .L_2)
	.align		4
.L_2:
        /*0010*/ 	.word	index@(triton_poi_fused_sigmoid_sub_8)
        /*0014*/ 	.word	0x00000000


	//----- nvinfo : EIATTR_FRAME_SIZE
	.align		4
.L_3:
        /*0018*/ 	.byte	0x04, 0x11
        /*001a*/ 	.short	(.L_5 - .L_4)
	.align		4
.L_4:
        /*001c*/ 	.word	index@(triton_poi_fused_sigmoid_sub_8)
        /*0020*/ 	.word	0x00000000


	//----- nvinfo : EIATTR_MIN_STACK_SIZE
	.align		4
.L_5:
        /*0024*/ 	.byte	0x04, 0x12
        /*0026*/ 	.short	(.L_7 - .L_6)
	.align		4
.L_6:
        /*0028*/ 	.word	index@(triton_poi_fused_sigmoid_sub_8)
        /*002c*/ 	.word	0x00000000
.L_7:


//--------------------- .nv.info.triton_poi_fused_sigmoid_sub_8 --------------------------
	.section	.nv.info.triton_poi_fused_sigmoid_sub_8,"",@"SHT_CUDA_INFO"
	.sectionflags	@""
	.align	4


	//----- nvinfo : EIATTR_CUDA_API_VERSION
	.align		4
        /*0000*/ 	.byte	0x04, 0x37
        /*0002*/ 	.short	(.L_9 - .L_8)
.L_8:
        /*0004*/ 	.word	0x0000007c


	//----- nvinfo : EIATTR_KPARAM_INFO
	.align		4
.L_9:
        /*0008*/ 	.byte	0x04, 0x17
        /*000a*/ 	.short	(.L_11 - .L_10)
.L_10:
        /*000c*/ 	.word	0x00000000
        /*0010*/ 	.short	0x0004
        /*0012*/ 	.short	0x0020
        /*0014*/ 	.byte	0x00, 0xf0, 0x11, 0x00


	//----- nvinfo : EIATTR_KPARAM_INFO
	.align		4
.L_11:
        /*0018*/ 	.byte	0x04, 0x17
        /*001a*/ 	.short	(.L_13 - .L_12)
.L_12:
        /*001c*/ 	.word	0x00000000
        /*0020*/ 	.short	0x0003
        /*0022*/ 	.short	0x0018
        /*0024*/ 	.byte	0x00, 0xf4, 0x21, 0x00


	//----- nvinfo : EIATTR_KPARAM_INFO
	.align		4
.L_13:
        /*0028*/ 	.byte	0x04, 0x17
        /*002a*/ 	.short	(.L_15 - .L_14)
.L_14:
        /*002c*/ 	.word	0x00000000
        /*0030*/ 	.short	0x0002
        /*0032*/ 	.short	0x0010
        /*0034*/ 	.byte	0x00, 0xf4, 0x21, 0x00


	//----- nvinfo : EIATTR_KPARAM_INFO
	.align		4
.L_15:
        /*0038*/ 	.byte	0x04, 0x17
        /*003a*/ 	.short	(.L_17 - .L_16)
.L_16:
        /*003c*/ 	.word	0x00000000
        /*0040*/ 	.short	0x0001
        /*0042*/ 	.short	0x0008
        /*0044*/ 	.byte	0x00, 0xf4, 0x21, 0x00


	//----- nvinfo : EIATTR_KPARAM_INFO
	.align		4
.L_17:
        /*0048*/ 	.byte	0x04, 0x17
        /*004a*/ 	.short	(.L_19 - .L_18)
.L_18:
        /*004c*/ 	.word	0x00000000
        /*0050*/ 	.short	0x0000
        /*0052*/ 	.short	0x0000
        /*0054*/ 	.byte	0x00, 0xf4, 0x21, 0x00


	//----- nvinfo : EIATTR_SPARSE_MMA_MASK
	.align		4
.L_19:
        /*0058*/ 	.byte	0x03, 0x50
        /*005a*/ 	.short	0x0000


	//----- nvinfo : EIATTR_MAXREG_COUNT
	.align		4
        /*005c*/ 	.byte	0x03, 0x1b
        /*005e*/ 	.short	0x00ff


	//----- nvinfo : EIATTR_EXIT_INSTR_OFFSETS
	.align		4
        /*0060*/ 	.byte	0x04, 0x1c
        /*0062*/ 	.short	(.L_21 - .L_20)


	//   ....[0]....
.L_20:
        /*0064*/ 	.word	0x00000420


	//   ....[1]....
        /*0068*/ 	.word	0x00000440


	//----- nvinfo : EIATTR_REQNTID
	.align		4
.L_21:
        /*006c*/ 	.byte	0x04, 0x10
        /*006e*/ 	.short	(.L_23 - .L_22)
.L_22:
        /*0070*/ 	.word	0x00000080
        /*0074*/ 	.word	0x00000001
        /*0078*/ 	.word	0x00000001


	//----- nvinfo : EIATTR_CBANK_PARAM_SIZE
	.align		4
.L_23:
        /*007c*/ 	.byte	0x03, 0x19
        /*007e*/ 	.short	0x0024


	//----- nvinfo : EIATTR_PARAM_CBANK
	.align		4
        /*0080*/ 	.byte	0x04, 0x0a
        /*0082*/ 	.short	(.L_25 - .L_24)
	.align		4
.L_24:
        /*0084*/ 	.word	index@(.nv.constant0.triton_poi_fused_sigmoid_sub_8)
        /*0088*/ 	.short	0x0210
        /*008a*/ 	.short	0x0024


	//----- nvinfo : EIATTR_SW_WAR
	.align		4
.L_25:
        /*008c*/ 	.byte	0x04, 0x36
        /*008e*/ 	.short	(.L_27 - .L_26)
.L_26:
        /*0090*/ 	.word	0x00000008
.L_27:


//--------------------- .nv.callgraph             --------------------------
	.section	.nv.callgraph,"",@"SHT_CUDA_CALLGRAPH"
	.align	4
	.sectionentsize	8
	.align		4
        /*0000*/ 	.word	0x00000000
	.align		4
        /*0004*/ 	.word	0xffffffff
	.align		4
        /*0008*/ 	.word	0x00000000
	.align		4
        /*000c*/ 	.word	0xfffffffe
	.align		4
        /*0010*/ 	.word	0x00000000
	.align		4
        /*0014*/ 	.word	0xfffffffd
	.align		4
        /*0018*/ 	.word	0x00000000
	.align		4
        /*001c*/ 	.word	0xfffffffc


//--------------------- .text.triton_poi_fused_sigmoid_sub_8 --------------------------
	.section	.text.triton_poi_fused_sigmoid_sub_8,"ax",@progbits
	.align	128
        .global         triton_poi_fused_sigmoid_sub_8
        .type           triton_poi_fused_sigmoid_sub_8,@function
        .size           triton_poi_fused_sigmoid_sub_8,(.L_x_1 - triton_poi_fused_sigmoid_sub_8)
        .other          triton_poi_fused_sigmoid_sub_8,@"STO_CUDA_ENTRY STV_DEFAULT"
triton_poi_fused_sigmoid_sub_8:
.text.triton_poi_fused_sigmoid_sub_8:
[----:B------:R-:W0:Y:S01]  /*0000*/  LDC R1, c[0x0][0x28] ;  /* 0x00000a00ff017b82 */ /* 0x000e220000000800 */
[----:B------:R-:W1:Y:S07]  /*0010*/  S2R R0, SR_TID.X ;  /* 0x0000000000007919 */ /* 0x000e6e0000002100 */
[----:B------:R-:W2:Y:S01]  /*0020*/  LDC.64 R8, c[0x0][0x220] ;  /* 0x00008800ff087b82 */ /* 0x000ea20000000a00 */
[----:B------:R-:W-:Y:S01]  /*0030*/  CS2R R16, SRZ ;  /* 0x0000000000107805 */ /* 0x000fe2000001ff00 */
[----:B------:R-:W-:Y:S01]  /*0040*/  ULDC.64 UR4, c[0x0][0x208] ;  /* 0x0000820000047ab9 */ /* 0x000fe20000000a00 */
[----:B------:R-:W3:Y:S05]  /*0050*/  S2R R11, SR_CTAID.X ;  /* 0x00000000000b7919 */ /* 0x000eea0000002500 */
[----:B------:R-:W4:Y:S08]  /*0060*/  LDC.64 R4, c[0x0][0x228] ;  /* 0x00008a00ff047b82 */ /* 0x000f300000000a00 */
[----:B------:R-:W5:Y:S08]  /*0070*/  LDC.64 R6, c[0x0][0x218] ;  /* 0x00008600ff067b82 */ /* 0x000f700000000a00 */
[----:B------:R-:W2:Y:S01]  /*0080*/  LDC.64 R2, c[0x0][0x210] ;  /* 0x00008400ff027b82 */ /* 0x000ea20000000a00 */
[----:B-1----:R-:W-:-:S04]  /*0090*/  SHF.L.U32 R0, R0, 0x1, RZ ;  /* 0x0000000100007819 */ /* 0x002fc800000006ff */
[----:B------:R-:W-:Y:S02]  /*00a0*/  LOP3.LUT R0, R0, 0xfe, RZ, 0xc0, !PT ;  /* 0x000000fe00007812 */ /* 0x000fe400078ec0ff */
[----:B---3--:R-:W-:Y:S02]  /*00b0*/  SHF.R.S32.HI R10, RZ, 0x17, R11 ;  /* 0x00000017ff0a7819 */ /* 0x008fe4000001140b */
[----:B------:R-:W-:Y:S02]  /*00c0*/  LEA R11, R11, R0, 0x8 ;  /* 0x000000000b0b7211 */ /* 0x000fe400078e40ff */
[----:B------:R-:W-:Y:S02]  /*00d0*/  SGXT R0, R10, 0x1 ;  /* 0x000000010a00781a */ /* 0x000fe40000000200 */
[----:B------:R-:W-:Y:S02]  /*00e0*/  ISETP.GE.AND P0, PT, R11, 0x100, PT ;  /* 0x000001000b00780c */ /* 0x000fe40003f06270 */
[----:B------:R-:W-:-:S02]  /*00f0*/  LEA.HI R10, R0, R11, RZ, 0x4 ;  /* 0x0000000b000a7211 */ /* 0x000fc400078f20ff */
[CC--:B------:R-:W-:Y:S01]  /*0100*/  LEA.HI R12, R0.reuse, R11.reuse, RZ, 0x2 ;  /* 0x0000000b000c7211 */ /* 0x0c0fe200078f10ff */
[----:B0-2---:R-:W-:Y:S01]  /*0110*/  IMAD.WIDE R2, R11, 0x4, R2 ;  /* 0x000000040b027825 */ /* 0x005fe200078e0202 */
[----:B------:R-:W-:Y:S02]  /*0120*/  LEA.HI R0, R0, R11, RZ, 0x6 ;  /* 0x0000000b00007211 */ /* 0x000fe400078f30ff */
[----:B------:R-:W-:Y:S02]  /*0130*/  LOP3.LUT R10, R10, 0xfffffff0, RZ, 0xc0, !PT ;  /* 0xfffffff00a0a7812 */ /* 0x000fe400078ec0ff */
[----:B------:R-:W-:Y:S02]  /*0140*/  LOP3.LUT R12, R12, 0xfffffffc, RZ, 0xc0, !PT ;  /* 0xfffffffc0c0c7812 */ /* 0x000fe400078ec0ff */
[----:B------:R-:W-:Y:S02]  /*0150*/  SHF.R.S32.HI R0, RZ, 0x6, R0 ;  /* 0x00000006ff007819 */ /* 0x000fe40000011400 */
[----:B------:R-:W-:-:S02]  /*0160*/  IADD3 R13, R11, -R10, RZ ;  /* 0x8000000a0b0d7210 */ /* 0x000fc40007ffe0ff */
[----:B------:R-:W-:Y:S02]  /*0170*/  IADD3 R15, R11, -R12, RZ ;  /* 0x8000000c0b0f7210 */ /* 0x000fe40007ffe0ff */
[----:B------:R-:W-:Y:S02]  /*0180*/  CS2R R10, SRZ ;  /* 0x00000000000a7805 */ /* 0x000fe4000001ff00 */
[----:B------:R-:W-:Y:S01]  /*0190*/  LEA R13, R0, R13, 0x4 ;  /* 0x0000000d000d7211 */ /* 0x000fe200078e20ff */
[----:B------:R-:W-:-:S04]  /*01a0*/  IMAD.WIDE R8, R15, 0x4, R8 ;  /* 0x000000040f087825 */ /* 0x000fc800078e0208 */
[----:B----4-:R-:W-:Y:S01]  /*01b0*/  IMAD.WIDE R4, R15, 0x4, R4 ;  /* 0x000000040f047825 */ /* 0x010fe200078e0204 */
[----:B------:R-:W-:-:S03]  /*01c0*/  CS2R R14, SRZ ;  /* 0x00000000000e7805 */ /* 0x000fc6000001ff00 */
[----:B-----5:R-:W-:Y:S01]  /*01d0*/  IMAD.WIDE R6, R13, 0x4, R6 ;  /* 0x000000040d067825 */ /* 0x020fe200078e0206 */
[----:B------:R-:W-:Y:S01]  /*01e0*/  CS2R R12, SRZ ;  /* 0x00000000000c7805 */ /* 0x000fe2000001ff00 */
[----:B------:R-:W2:Y:S04]  /*01f0*/  @!P0 LDG.E.EL.64 R16, desc[UR4][R4.64] ;  /* 0x0000000404108981 */ /* 0x000ea8000c2e1b00 */
[----:B------:R-:W2:Y:S04]  /*0200*/  @!P0 LDG.E.64 R14, desc[UR4][R2.64] ;  /* 0x00000004020e8981 */ /* 0x000ea8000c1e1b00 */
[----:B------:R-:W3:Y:S04]  /*0210*/  @!P0 LDG.E.EL.64 R12, desc[UR4][R8.64] ;  /* 0x00000004080c8981 */ /* 0x000ee8000c2e1b00 */
[----:B------:R-:W3:Y:S01]  /*0220*/  @!P0 LDG.E.EL.64 R10, desc[UR4][R6.64] ;  /* 0x00000004060a8981 */ /* 0x000ee2000c2e1b00 */
[----:B--2---:R-:W-:Y:S01]  /*0230*/  FADD R19, R16, R14 ;  /* 0x0000000e10137221 */ /* 0x004fe20000000000 */
[----:B------:R-:W-:Y:S01]  /*0240*/  FADD R0, R17, R15 ;  /* 0x0000000f11007221 */ /* 0x000fe20000000000 */
[----:B---3--:R-:W-:Y:S01]  /*0250*/  FADD R10, R12, R10 ;  /* 0x0000000a0c0a7221 */ /* 0x008fe20000000000 */
[----:B------:R-:W-:-:S03]  /*0260*/  FADD R11, R13, R11 ;  /* 0x0000000b0d0b7221 */ /* 0x000fc60000000000 */
[----:B------:R-:W-:Y:S01]  /*0270*/  FADD R10, -R10, R19 ;  /* 0x000000130a0a7221 */ /* 0x000fe20000000100 */
[----:B------:R-:W-:-:S03]  /*0280*/  FADD R0, -R11, R0 ;  /* 0x000000000b007221 */ /* 0x000fc60000000100 */
[----:B------:R-:W-:Y:S01]  /*0290*/  FADD R10, RZ, R10 ;  /* 0x0000000aff0a7221 */ /* 0x000fe20000000000 */
[----:B------:R-:W-:-:S03]  /*02a0*/  FADD R0, RZ, R0 ;  /* 0x00000000ff007221 */ /* 0x000fc60000000000 */
[----:B------:R-:W-:Y:S01]  /*02b0*/  FMUL R10, R10, 1.4426950216293334961 ;  /* 0x3fb8aa3b0a0a7820 */ /* 0x000fe20000400000 */
[----:B------:R-:W-:-:S04]  /*02c0*/  FMUL R4, R0, 1.4426950216293334961 ;  /* 0x3fb8aa3b00047820 */ /* 0x000fc80000400000 */
[----:B------:R-:W-:Y:S02]  /*02d0*/  FSETP.GEU.AND P1, PT, R10, -126, PT ;  /* 0xc2fc00000a00780b */ /* 0x000fe40003f2e000 */
[----:B------:R-:W-:-:S11]  /*02e0*/  FSETP.GEU.AND P2, PT, R4, -126, PT ;  /* 0xc2fc00000400780b */ /* 0x000fd60003f4e000 */
[----:B------:R-:W-:Y:S02]  /*02f0*/  @!P1 FMUL R10, R10, 0.5 ;  /* 0x3f0000000a0a9820 */ /* 0x000fe40000400000 */
[----:B------:R-:W-:Y:S02]  /*0300*/  @!P2 FMUL R4, R4, 0.5 ;  /* 0x3f0000000404a820 */ /* 0x000fe40000400000 */
[----:B------:R-:W0:Y:S08]  /*0310*/  MUFU.EX2 R0, R10 ;  /* 0x0000000a00007308 */ /* 0x000e300000000800 */
[----:B------:R-:W1:Y:S01]  /*0320*/  MUFU.EX2 R5, R4 ;  /* 0x0000000400057308 */ /* 0x000e620000000800 */
[----:B0-----:R-:W-:-:S04]  /*0330*/  @!P1 FMUL R0, R0, R0 ;  /* 0x0000000000009220 */ /* 0x001fc80000400000 */
[----:B------:R-:W-:Y:S01]  /*0340*/  FADD R0, R0, 1 ;  /* 0x3f80000000007421 */ /* 0x000fe20000000000 */
[----:B-1----:R-:W-:-:S04]  /*0350*/  @!P2 FMUL R5, R5, R5 ;  /* 0x000000050505a220 */ /* 0x002fc80000400000 */
[----:B------:R-:W-:Y:S01]  /*0360*/  FADD R5, R5, 1 ;  /* 0x3f80000005057421 */ /* 0x000fe20000000000 */
[----:B------:R-:W-:-:S04]  /*0370*/  FSETP.GT.AND P1, PT, R0, 8.50705917302346158658e+37, PT ;  /* 0x7e8000000000780b */ /* 0x000fc80003f24000 */
[----:B------:R-:W-:Y:S01]  /*0380*/  FSETP.GT.AND P2, PT, R5, 8.50705917302346158658e+37, PT ;  /* 0x7e8000000500780b */ /* 0x000fe20003f44000 */
[----:B------:R-:W-:-:S08]  /*0390*/  HFMA2.MMA R4, -RZ, RZ, 1.625, 0 ;  /* 0x3e800000ff047435 */ /* 0x000fd000000001ff */
[----:B------:R-:W-:-:S04]  /*03a0*/  @P1 FMUL R0, R0, 0.25 ;  /* 0x3e80000000001820 */ /* 0x000fc80000400000 */
[----:B------:R-:W-:Y:S02]  /*03b0*/  @P2 FMUL R5, R5, 0.25 ;  /* 0x3e80000005052820 */ /* 0x000fe40000400000 */
[----:B------:R-:W0:Y:S08]  /*03c0*/  MUFU.RCP R0, R0 ;  /* 0x0000000000007308 */ /* 0x000e300000001000 */
[----:B------:R-:W1:Y:S01]  /*03d0*/  MUFU.RCP R5, R5 ;  /* 0x0000000500057308 */ /* 0x000e620000001000 */
[----:B------:R-:W-:-:S02]  /*03e0*/  FSEL R7, R4, 1, P1 ;  /* 0x3f80000004077808 */ /* 0x000fc40000800000 */
[----:B------:R-:W-:-:S03]  /*03f0*/  FSEL R4, R4, 1, P2 ;  /* 0x3f80000004047808 */ /* 0x000fc60001000000 */
[----:B0-----:R-:W-:Y:S02]  /*0400*/  FMUL R6, R0, R7 ;  /* 0x0000000700067220 */ /* 0x001fe40000400000 */
[----:B-1----:R-:W-:Y:S01]  /*0410*/  FMUL R7, R5, R4 ;  /* 0x0000000405077220 */ /* 0x002fe20000400000 */
[----:B------:R-:W-:Y:S06]  /*0420*/  @P0 EXIT ;  /* 0x000000000000094d */ /* 0x000fec0003800000 */
[----:B------:R-:W-:Y:S01]  /*0430*/  STG.E.64 desc[UR4][R2.64], R6 ;  /* 0x0000000602007986 */ /* 0x000fe2000c101b04 */
[----:B------:R-:W-:Y:S05]  /*0440*/  EXIT ;  /* 0x000000000000794d */ /* 0x000fea0003800000 */
.L_x_0:
[----:B------:R-:W-:-:S00]  /*0450*/  BRA `(.L_x_0) ;  /* 0xfffffffc00fc7947 */ /* 0x000fc0000383ffff */
[----:B------:R-:W-:-:S00]  /*0460*/  NOP ;  /* 0x0000000000007918 */ /* 0x000fc00000000000 */
        /* <DEDUP_REMOVED lines=9> */
.L_x_1:


//--------------------- .nv.constant0.triton_poi_fused_sigmoid_sub_8 --------------------------
	.section	.nv.constant0.triton_poi_fused_sigmoid_sub_8,"a",@progbits
	.sectionflags	@""
	.align	4
.nv.constant0.triton_poi_fused_sigmoid_sub_8:
	.zero		564
